//
// Generated by NVIDIA NVVM Compiler
//
// Compiler Build ID: CL-36424714
// Cuda compilation tools, release 13.0, V13.0.88
// Based on NVVM 20.0.0
//

.version 9.0
.target sm_100
.address_size 64

	// .globl	_Z22histogram_range_kernelPKhPjjjj
.extern .shared .align 16 .b8 s_hist[];

.visible .entry _Z22histogram_range_kernelPKhPjjjj(
	.param .u64 .ptr .align 1 _Z22histogram_range_kernelPKhPjjjj_param_0,
	.param .u64 .ptr .align 1 _Z22histogram_range_kernelPKhPjjjj_param_1,
	.param .u32 _Z22histogram_range_kernelPKhPjjjj_param_2,
	.param .u32 _Z22histogram_range_kernelPKhPjjjj_param_3,
	.param .u32 _Z22histogram_range_kernelPKhPjjjj_param_4
)
{
	.reg .pred 	%p<40>;
	.reg .b16 	%rs<17>;
	.reg .b32 	%r<236>;
	.reg .b64 	%rd<39>;

	ld.param.u64 	%rd4, [_Z22histogram_range_kernelPKhPjjjj_param_0];
	ld.param.u64 	%rd3, [_Z22histogram_range_kernelPKhPjjjj_param_1];
	ld.param.u32 	%r46, [_Z22histogram_range_kernelPKhPjjjj_param_2];
	ld.param.u32 	%r47, [_Z22histogram_range_kernelPKhPjjjj_param_3];
	ld.param.u32 	%r48, [_Z22histogram_range_kernelPKhPjjjj_param_4];
	cvta.to.global.u64 	%rd1, %rd4;
	mov.u32 	%r235, %tid.x;
	and.b32  	%r2, %r235, 31;
	shl.b32 	%r3, %r48, 5;
	setp.ge.u32 	%p1, %r235, %r3;
	@%p1 bra 	$L__BB0_3;
	mov.u32 	%r4, %ntid.x;
	mov.u32 	%r233, %r235;
$L__BB0_2:
	shl.b32 	%r49, %r233, 2;
	mov.u32 	%r50, s_hist;
	add.s32 	%r51, %r50, %r49;
	mov.b32 	%r52, 0;
	st.shared.u32 	[%r51], %r52;
	add.s32 	%r233, %r233, %r4;
	setp.lt.u32 	%p2, %r233, %r3;
	@%p2 bra 	$L__BB0_2;
$L__BB0_3:
	bar.sync 	0;
	mov.u32 	%r53, %ctaid.x;
	mov.u32 	%r7, %ntid.x;
	mad.lo.s32 	%r234, %r53, %r7, %r235;
	mov.u32 	%r54, %nctaid.x;
	mul.lo.s32 	%r9, %r7, %r54;
	setp.ge.u32 	%p3, %r234, %r46;
	@%p3 bra 	$L__BB0_53;
$L__BB0_4:
	setp.ge.u32 	%p4, %r234, %r46;
	@%p4 bra 	$L__BB0_7;
	cvt.u64.u32 	%rd5, %r234;
	add.s64 	%rd6, %rd1, %rd5;
	ld.global.nc.u8 	%rs1, [%rd6];
	cvt.u32.u8 	%r55, %rs1;
	sub.s32 	%r11, %r55, %r47;
	setp.ge.u32 	%p5, %r11, %r48;
	@%p5 bra 	$L__BB0_7;
	shl.b32 	%r56, %r2, 2;
	shl.b32 	%r57, %r11, 7;
	or.b32  	%r58, %r57, %r56;
	mov.u32 	%r59, s_hist;
	add.s32 	%r60, %r59, %r58;
	atom.shared.add.u32 	%r61, [%r60], 1;
$L__BB0_7:
	add.s32 	%r12, %r9, %r234;
	setp.ge.u32 	%p6, %r12, %r46;
	@%p6 bra 	$L__BB0_10;
	cvt.u64.u32 	%rd7, %r12;
	add.s64 	%rd8, %rd1, %rd7;
	ld.global.nc.u8 	%rs2, [%rd8];
	cvt.u32.u8 	%r62, %rs2;
	sub.s32 	%r13, %r62, %r47;
	setp.ge.u32 	%p7, %r13, %r48;
	@%p7 bra 	$L__BB0_10;
	shl.b32 	%r63, %r2, 2;
	shl.b32 	%r64, %r13, 7;
	or.b32  	%r65, %r64, %r63;
	mov.u32 	%r66, s_hist;
	add.s32 	%r67, %r66, %r65;
	atom.shared.add.u32 	%r68, [%r67], 1;
$L__BB0_10:
	add.s32 	%r14, %r12, %r9;
	setp.ge.u32 	%p8, %r14, %r46;
	@%p8 bra 	$L__BB0_13;
	cvt.u64.u32 	%rd9, %r14;
	add.s64 	%rd10, %rd1, %rd9;
	ld.global.nc.u8 	%rs3, [%rd10];
	cvt.u32.u8 	%r69, %rs3;
	sub.s32 	%r15, %r69, %r47;
	setp.ge.u32 	%p9, %r15, %r48;
	@%p9 bra 	$L__BB0_13;
	shl.b32 	%r70, %r2, 2;
	shl.b32 	%r71, %r15, 7;
	or.b32  	%r72, %r71, %r70;
	mov.u32 	%r73, s_hist;
	add.s32 	%r74, %r73, %r72;
	atom.shared.add.u32 	%r75, [%r74], 1;
$L__BB0_13:
	add.s32 	%r16, %r14, %r9;
	setp.ge.u32 	%p10, %r16, %r46;
	@%p10 bra 	$L__BB0_16;
	cvt.u64.u32 	%rd11, %r16;
	add.s64 	%rd12, %rd1, %rd11;
	ld.global.nc.u8 	%rs4, [%rd12];
	cvt.u32.u8 	%r76, %rs4;
	sub.s32 	%r17, %r76, %r47;
	setp.ge.u32 	%p11, %r17, %r48;
	@%p11 bra 	$L__BB0_16;
	shl.b32 	%r77, %r2, 2;
	shl.b32 	%r78, %r17, 7;
	or.b32  	%r79, %r78, %r77;
	mov.u32 	%r80, s_hist;
	add.s32 	%r81, %r80, %r79;
	atom.shared.add.u32 	%r82, [%r81], 1;
$L__BB0_16:
	add.s32 	%r18, %r16, %r9;
	setp.ge.u32 	%p12, %r18, %r46;
	@%p12 bra 	$L__BB0_19;
	cvt.u64.u32 	%rd13, %r18;
	add.s64 	%rd14, %rd1, %rd13;
	ld.global.nc.u8 	%rs5, [%rd14];
	cvt.u32.u8 	%r83, %rs5;
	sub.s32 	%r19, %r83, %r47;
	setp.ge.u32 	%p13, %r19, %r48;
	@%p13 bra 	$L__BB0_19;
	shl.b32 	%r84, %r2, 2;
	shl.b32 	%r85, %r19, 7;
	or.b32  	%r86, %r85, %r84;
	mov.u32 	%r87, s_hist;
	add.s32 	%r88, %r87, %r86;
	atom.shared.add.u32 	%r89, [%r88], 1;
$L__BB0_19:
	add.s32 	%r20, %r18, %r9;
	setp.ge.u32 	%p14, %r20, %r46;
	@%p14 bra 	$L__BB0_22;
	cvt.u64.u32 	%rd15, %r20;
	add.s64 	%rd16, %rd1, %rd15;
	ld.global.nc.u8 	%rs6, [%rd16];
	cvt.u32.u8 	%r90, %rs6;
	sub.s32 	%r21, %r90, %r47;
	setp.ge.u32 	%p15, %r21, %r48;
	@%p15 bra 	$L__BB0_22;
	shl.b32 	%r91, %r2, 2;
	shl.b32 	%r92, %r21, 7;
	or.b32  	%r93, %r92, %r91;
	mov.u32 	%r94, s_hist;
	add.s32 	%r95, %r94, %r93;
	atom.shared.add.u32 	%r96, [%r95], 1;
$L__BB0_22:
	add.s32 	%r22, %r20, %r9;
	setp.ge.u32 	%p16, %r22, %r46;
	@%p16 bra 	$L__BB0_25;
	cvt.u64.u32 	%rd17, %r22;
	add.s64 	%rd18, %rd1, %rd17;
	ld.global.nc.u8 	%rs7, [%rd18];
	cvt.u32.u8 	%r97, %rs7;
	sub.s32 	%r23, %r97, %r47;
	setp.ge.u32 	%p17, %r23, %r48;
	@%p17 bra 	$L__BB0_25;
	shl.b32 	%r98, %r2, 2;
	shl.b32 	%r99, %r23, 7;
	or.b32  	%r100, %r99, %r98;
	mov.u32 	%r101, s_hist;
	add.s32 	%r102, %r101, %r100;
	atom.shared.add.u32 	%r103, [%r102], 1;
$L__BB0_25:
	add.s32 	%r24, %r22, %r9;
	setp.ge.u32 	%p18, %r24, %r46;
	@%p18 bra 	$L__BB0_28;
	cvt.u64.u32 	%rd19, %r24;
	add.s64 	%rd20, %rd1, %rd19;
	ld.global.nc.u8 	%rs8, [%rd20];
	cvt.u32.u8 	%r104, %rs8;
	sub.s32 	%r25, %r104, %r47;
	setp.ge.u32 	%p19, %r25, %r48;
	@%p19 bra 	$L__BB0_28;
	shl.b32 	%r105, %r2, 2;
	shl.b32 	%r106, %r25, 7;
	or.b32  	%r107, %r106, %r105;
	mov.u32 	%r108, s_hist;
	add.s32 	%r109, %r108, %r107;
	atom.shared.add.u32 	%r110, [%r109], 1;
$L__BB0_28:
	add.s32 	%r26, %r24, %r9;
	setp.ge.u32 	%p20, %r26, %r46;
	@%p20 bra 	$L__BB0_31;
	cvt.u64.u32 	%rd21, %r26;
	add.s64 	%rd22, %rd1, %rd21;
	ld.global.nc.u8 	%rs9, [%rd22];
	cvt.u32.u8 	%r111, %rs9;
	sub.s32 	%r27, %r111, %r47;
	setp.ge.u32 	%p21, %r27, %r48;
	@%p21 bra 	$L__BB0_31;
	shl.b32 	%r112, %r2, 2;
	shl.b32 	%r113, %r27, 7;
	or.b32  	%r114, %r113, %r112;
	mov.u32 	%r115, s_hist;
	add.s32 	%r116, %r115, %r114;
	atom.shared.add.u32 	%r117, [%r116], 1;
$L__BB0_31:
	add.s32 	%r28, %r26, %r9;
	setp.ge.u32 	%p22, %r28, %r46;
	@%p22 bra 	$L__BB0_34;
	cvt.u64.u32 	%rd23, %r28;
	add.s64 	%rd24, %rd1, %rd23;
	ld.global.nc.u8 	%rs10, [%rd24];
	cvt.u32.u8 	%r118, %rs10;
	sub.s32 	%r29, %r118, %r47;
	setp.ge.u32 	%p23, %r29, %r48;
	@%p23 bra 	$L__BB0_34;
	shl.b32 	%r119, %r2, 2;
	shl.b32 	%r120, %r29, 7;
	or.b32  	%r121, %r120, %r119;
	mov.u32 	%r122, s_hist;
	add.s32 	%r123, %r122, %r121;
	atom.shared.add.u32 	%r124, [%r123], 1;
$L__BB0_34:
	add.s32 	%r30, %r28, %r9;
	setp.ge.u32 	%p24, %r30, %r46;
	@%p24 bra 	$L__BB0_37;
	cvt.u64.u32 	%rd25, %r30;
	add.s64 	%rd26, %rd1, %rd25;
	ld.global.nc.u8 	%rs11, [%rd26];
	cvt.u32.u8 	%r125, %rs11;
	sub.s32 	%r31, %r125, %r47;
	setp.ge.u32 	%p25, %r31, %r48;
	@%p25 bra 	$L__BB0_37;
	shl.b32 	%r126, %r2, 2;
	shl.b32 	%r127, %r31, 7;
	or.b32  	%r128, %r127, %r126;
	mov.u32 	%r129, s_hist;
	add.s32 	%r130, %r129, %r128;
	atom.shared.add.u32 	%r131, [%r130], 1;
$L__BB0_37:
	add.s32 	%r32, %r30, %r9;
	setp.ge.u32 	%p26, %r32, %r46;
	@%p26 bra 	$L__BB0_40;
	cvt.u64.u32 	%rd27, %r32;
	add.s64 	%rd28, %rd1, %rd27;
	ld.global.nc.u8 	%rs12, [%rd28];
	cvt.u32.u8 	%r132, %rs12;
	sub.s32 	%r33, %r132, %r47;
	setp.ge.u32 	%p27, %r33, %r48;
	@%p27 bra 	$L__BB0_40;
	shl.b32 	%r133, %r2, 2;
	shl.b32 	%r134, %r33, 7;
	or.b32  	%r135, %r134, %r133;
	mov.u32 	%r136, s_hist;
	add.s32 	%r137, %r136, %r135;
	atom.shared.add.u32 	%r138, [%r137], 1;
$L__BB0_40:
	add.s32 	%r34, %r32, %r9;
	setp.ge.u32 	%p28, %r34, %r46;
	@%p28 bra 	$L__BB0_43;
	cvt.u64.u32 	%rd29, %r34;
	add.s64 	%rd30, %rd1, %rd29;
	ld.global.nc.u8 	%rs13, [%rd30];
	cvt.u32.u8 	%r139, %rs13;
	sub.s32 	%r35, %r139, %r47;
	setp.ge.u32 	%p29, %r35, %r48;
	@%p29 bra 	$L__BB0_43;
	shl.b32 	%r140, %r2, 2;
	shl.b32 	%r141, %r35, 7;
	or.b32  	%r142, %r141, %r140;
	mov.u32 	%r143, s_hist;
	add.s32 	%r144, %r143, %r142;
	atom.shared.add.u32 	%r145, [%r144], 1;
$L__BB0_43:
	add.s32 	%r36, %r34, %r9;
	setp.ge.u32 	%p30, %r36, %r46;
	@%p30 bra 	$L__BB0_46;
	cvt.u64.u32 	%rd31, %r36;
	add.s64 	%rd32, %rd1, %rd31;
	ld.global.nc.u8 	%rs14, [%rd32];
	cvt.u32.u8 	%r146, %rs14;
	sub.s32 	%r37, %r146, %r47;
	setp.ge.u32 	%p31, %r37, %r48;
	@%p31 bra 	$L__BB0_46;
	shl.b32 	%r147, %r2, 2;
	shl.b32 	%r148, %r37, 7;
	or.b32  	%r149, %r148, %r147;
	mov.u32 	%r150, s_hist;
	add.s32 	%r151, %r150, %r149;
	atom.shared.add.u32 	%r152, [%r151], 1;
$L__BB0_46:
	add.s32 	%r38, %r36, %r9;
	setp.ge.u32 	%p32, %r38, %r46;
	@%p32 bra 	$L__BB0_49;
	cvt.u64.u32 	%rd33, %r38;
	add.s64 	%rd34, %rd1, %rd33;
	ld.global.nc.u8 	%rs15, [%rd34];
	cvt.u32.u8 	%r153, %rs15;
	sub.s32 	%r39, %r153, %r47;
	setp.ge.u32 	%p33, %r39, %r48;
	@%p33 bra 	$L__BB0_49;
	shl.b32 	%r154, %r2, 2;
	shl.b32 	%r155, %r39, 7;
	or.b32  	%r156, %r155, %r154;
	mov.u32 	%r157, s_hist;
	add.s32 	%r158, %r157, %r156;
	atom.shared.add.u32 	%r159, [%r158], 1;
$L__BB0_49:
	add.s32 	%r40, %r38, %r9;
	setp.ge.u32 	%p34, %r40, %r46;
	@%p34 bra 	$L__BB0_52;
	cvt.u64.u32 	%rd35, %r40;
	add.s64 	%rd36, %rd1, %rd35;
	ld.global.nc.u8 	%rs16, [%rd36];
	cvt.u32.u8 	%r160, %rs16;
	sub.s32 	%r41, %r160, %r47;
	setp.ge.u32 	%p35, %r41, %r48;
	@%p35 bra 	$L__BB0_52;
	shl.b32 	%r161, %r2, 2;
	shl.b32 	%r162, %r41, 7;
	or.b32  	%r163, %r162, %r161;
	mov.u32 	%r164, s_hist;
	add.s32 	%r165, %r164, %r163;
	atom.shared.add.u32 	%r166, [%r165], 1;
$L__BB0_52:
	add.s32 	%r234, %r40, %r9;
	setp.lt.u32 	%p36, %r234, %r46;
	@%p36 bra 	$L__BB0_4;
$L__BB0_53:
	bar.sync 	0;
	setp.ge.u32 	%p37, %r235, %r48;
	@%p37 bra 	$L__BB0_58;
	cvta.to.global.u64 	%rd2, %rd3;
	mov.u32 	%r168, s_hist;
$L__BB0_55:
	shl.b32 	%r167, %r235, 7;
	add.s32 	%r169, %r168, %r167;
	ld.shared.v4.u32 	{%r170, %r171, %r172, %r173}, [%r169];
	add.s32 	%r174, %r171, %r170;
	add.s32 	%r175, %r172, %r174;
	add.s32 	%r176, %r173, %r175;
	ld.shared.v4.u32 	{%r177, %r178, %r179, %r180}, [%r169+16];
	add.s32 	%r181, %r177, %r176;
	add.s32 	%r182, %r178, %r181;
	add.s32 	%r183, %r179, %r182;
	add.s32 	%r184, %r180, %r183;
	ld.shared.v4.u32 	{%r185, %r186, %r187, %r188}, [%r169+32];
	add.s32 	%r189, %r185, %r184;
	add.s32 	%r190, %r186, %r189;
	add.s32 	%r191, %r187, %r190;
	add.s32 	%r192, %r188, %r191;
	ld.shared.v4.u32 	{%r193, %r194, %r195, %r196}, [%r169+48];
	add.s32 	%r197, %r193, %r192;
	add.s32 	%r198, %r194, %r197;
	add.s32 	%r199, %r195, %r198;
	add.s32 	%r200, %r196, %r199;
	ld.shared.v4.u32 	{%r201, %r202, %r203, %r204}, [%r169+64];
	add.s32 	%r205, %r201, %r200;
	add.s32 	%r206, %r202, %r205;
	add.s32 	%r207, %r203, %r206;
	add.s32 	%r208, %r204, %r207;
	ld.shared.v4.u32 	{%r209, %r210, %r211, %r212}, [%r169+80];
	add.s32 	%r213, %r209, %r208;
	add.s32 	%r214, %r210, %r213;
	add.s32 	%r215, %r211, %r214;
	add.s32 	%r216, %r212, %r215;
	ld.shared.v4.u32 	{%r217, %r218, %r219, %r220}, [%r169+96];
	add.s32 	%r221, %r217, %r216;
	add.s32 	%r222, %r218, %r221;
	add.s32 	%r223, %r219, %r222;
	add.s32 	%r224, %r220, %r223;
	ld.shared.v4.u32 	{%r225, %r226, %r227, %r228}, [%r169+112];
	add.s32 	%r229, %r225, %r224;
	add.s32 	%r230, %r226, %r229;
	add.s32 	%r231, %r227, %r230;
	add.s32 	%r44, %r228, %r231;
	setp.eq.s32 	%p38, %r44, 0;
	@%p38 bra 	$L__BB0_57;
	mul.wide.u32 	%rd37, %r235, 4;
	add.s64 	%rd38, %rd2, %rd37;
	atom.global.add.u32 	%r232, [%rd38], %r44;
$L__BB0_57:
	add.s32 	%r235, %r235, %r7;
	setp.lt.u32 	%p39, %r235, %r48;
	@%p39 bra 	$L__BB0_55;
$L__BB0_58:
	ret;

}


// ===== COMPILED SASS (sm_100) =====

	.target	sm_100

	.elftype	@"ET_EXEC"


//--------------------- .note.nv.tkinfo           --------------------------
	.section	.note.nv.tkinfo,"",@"SHT_NOTE"
	.sectionflags	@"SHF_NOTE_NV_TKINFO"
	.tkinfo
        /*0018*/ 	.word	0x00000002
        /*0030*/ 	.string	""
        /*0030*/ 	.string	"ptxas"
        /*0030*/ 	.string	"Cuda compilation tools, release 13.0, V13.0.88"
        /*0030*/ 	.string	"Build cuda_13.0.r13.0/compiler.36424714_0"
        /*0030*/ 	.string	"-arch sm_100 -m 64 "



//--------------------- .note.nv.cuinfo           --------------------------
	.section	.note.nv.cuinfo,"",@"SHT_NOTE"
	.sectionflags	@"SHF_NOTE_NV_CUINFO"
        /*0018*/ 	.short	0x0002
        /*001a*/ 	.short	0x0064
        /*001c*/ 	.short	0x0082
	.zero		2


//--------------------- .nv.info                  --------------------------
	.section	.nv.info,"",@"SHT_CUDA_INFO"
	.align	4


	//----- nvinfo : EIATTR_REGCOUNT
	.align		4
        /*0000*/ 	.byte	0x04, 0x2f
        /*0002*/ 	.short	(.L_1 - .L_0)
	.align		4
.L_0:
        /*0004*/ 	.word	index@(_Z22histogram_range_kernelPKhPjjjj)
        /*0008*/ 	.word	0x00000020


	//----- nvinfo : EIATTR_FRAME_SIZE
	.align		4
.L_1:
        /*000c*/ 	.byte	0x04, 0x11
        /*000e*/ 	.short	(.L_3 - .L_2)
	.align		4
.L_2:
        /*0010*/ 	.word	index@(_Z22histogram_range_kernelPKhPjjjj)
        /*0014*/ 	.word	0x00000000


	//----- nvinfo : EIATTR_MIN_STACK_SIZE
	.align		4
.L_3:
        /*0018*/ 	.byte	0x04, 0x12
        /*001a*/ 	.short	(.L_5 - .L_4)
	.align		4
.L_4:
        /*001c*/ 	.word	index@(_Z22histogram_range_kernelPKhPjjjj)
        /*0020*/ 	.word	0x00000000
.L_5:


//--------------------- .nv.compat                --------------------------
	.section	.nv.compat,"",@"SHT_CUDA_COMPAT_INFO"
	.align	4
        /*0000*/ 	.byte	0x02, 0x09, 0x00, 0x00, 0x02, 0x02, 0x01, 0x00, 0x02, 0x05, 0x05, 0x00, 0x03, 0x07, 0x01, 0x01
        /*0010*/ 	.byte	0x02, 0x03, 0x00, 0x00, 0x02, 0x06, 0x01, 0x00, 0x04, 0x0b, 0x08, 0x00, 0x09, 0x00, 0x00, 0x00
        /*0020*/ 	.byte	0x00, 0x00, 0x00, 0x00


//--------------------- .nv.info._Z22histogram_range_kernelPKhPjjjj --------------------------
	.section	.nv.info._Z22histogram_range_kernelPKhPjjjj,"",@"SHT_CUDA_INFO"
	.sectionflags	@""
	.align	4


	//----- nvinfo : EIATTR_CUDA_API_VERSION
	.align		4
        /*0000*/ 	.byte	0x04, 0x37
        /*0002*/ 	.short	(.L_7 - .L_6)
.L_6:
        /*0004*/ 	.word	0x00000082


	//----- nvinfo : EIATTR_KPARAM_INFO
	.align		4
.L_7:
        /*0008*/ 	.byte	0x04, 0x17
        /*000a*/ 	.short	(.L_9 - .L_8)
.L_8:
        /*000c*/ 	.word	0x00000000
        /*0010*/ 	.short	0x0004
        /*0012*/ 	.short	0x0018
        /*0014*/ 	.byte	0x00, 0xf0, 0x11, 0x00


	//----- nvinfo : EIATTR_KPARAM_INFO
	.align		4
.L_9:
        /*0018*/ 	.byte	0x04, 0x17
        /*001a*/ 	.short	(.L_11 - .L_10)
.L_10:
        /*001c*/ 	.word	0x00000000
        /*0020*/ 	.short	0x0003
        /*0022*/ 	.short	0x0014
        /*0024*/ 	.byte	0x00, 0xf0, 0x11, 0x00


	//----- nvinfo : EIATTR_KPARAM_INFO
	.align		4
.L_11:
        /*0028*/ 	.byte	0x04, 0x17
        /*002a*/ 	.short	(.L_13 - .L_12)
.L_12:
        /*002c*/ 	.word	0x00000000
        /*0030*/ 	.short	0x0002
        /*0032*/ 	.short	0x0010
        /*0034*/ 	.byte	0x00, 0xf0, 0x11, 0x00


	//----- nvinfo : EIATTR_KPARAM_INFO
	.align		4
.L_13:
        /*0038*/ 	.byte	0x04, 0x17
        /*003a*/ 	.short	(.L_15 - .L_14)
.L_14:
        /*003c*/ 	.word	0x00000000
        /*0040*/ 	.short	0x0001
        /*0042*/ 	.short	0x0008
        /*0044*/ 	.byte	0x00, 0xf5, 0x21, 0x00


	//----- nvinfo : EIATTR_KPARAM_INFO
	.align		4
.L_15:
        /*0048*/ 	.byte	0x04, 0x17
        /*004a*/ 	.short	(.L_17 - .L_16)
.L_16:
        /*004c*/ 	.word	0x00000000
        /*0050*/ 	.short	0x0000
        /*0052*/ 	.short	0x0000
        /*0054*/ 	.byte	0x00, 0xf5, 0x21, 0x00


	//----- nvinfo : EIATTR_SPARSE_MMA_MASK
	.align		4
.L_17:
        /*0058*/ 	.byte	0x03, 0x50
        /*005a*/ 	.short	0x0000


	//----- nvinfo : EIATTR_MAXREG_COUNT
	.align		4
        /*005c*/ 	.byte	0x03, 0x1b
        /*005e*/ 	.short	0x00ff


	//----- nvinfo : EIATTR_NUM_BARRIERS
	.align		4
        /*0060*/ 	.byte	0x02, 0x4c
        /*0062*/ 	.byte	0x01
	.zero		1


	//----- nvinfo : EIATTR_MERCURY_ISA_VERSION
	.align		4
        /*0064*/ 	.byte	0x03, 0x5f
        /*0066*/ 	.short	0x0101


	//----- nvinfo : EIATTR_VRC_CTA_INIT_COUNT
	.align		4
        /*0068*/ 	.byte	0x02, 0x4a
	.zero		1
	.zero		1


	//----- nvinfo : EIATTR_EXIT_INSTR_OFFSETS
	.align		4
        /*006c*/ 	.byte	0x04, 0x1c
        /*006e*/ 	.short	(.L_19 - .L_18)


	//   ....[0]....
.L_18:
        /*0070*/ 	.word	0x00001390


	//   ....[1]....
        /*0074*/ 	.word	0x00001610


	//----- nvinfo : EIATTR_CRS_STACK_SIZE
	.align		4
.L_19:
        /*0078*/ 	.byte	0x04, 0x1e
        /*007a*/ 	.short	(.L_21 - .L_20)
.L_20:
        /*007c*/ 	.word	0x00000000


	//----- nvinfo : EIATTR_CBANK_PARAM_SIZE
	.align		4
.L_21:
        /*0080*/ 	.byte	0x03, 0x19
        /*0082*/ 	.short	0x001c


	//----- nvinfo : EIATTR_PARAM_CBANK
	.align		4
        /*0084*/ 	.byte	0x04, 0x0a
        /*0086*/ 	.short	(.L_23 - .L_22)
	.align		4
.L_22:
        /*0088*/ 	.word	index@(.nv.constant0._Z22histogram_range_kernelPKhPjjjj)
        /*008c*/ 	.short	0x0380
        /*008e*/ 	.short	0x001c


	//----- nvinfo : EIATTR_SW_WAR
	.align		4
.L_23:
        /*0090*/ 	.byte	0x04, 0x36
        /*0092*/ 	.short	(.L_25 - .L_24)
.L_24:
        /*0094*/ 	.word	0x00000008
.L_25:


//--------------------- .nv.callgraph             --------------------------
	.section	.nv.callgraph,"",@"SHT_CUDA_CALLGRAPH"
	.align	4
	.sectionentsize	8
	.align		4
        /*0000*/ 	.word	0x00000000
	.align		4
        /*0004*/ 	.word	0xffffffff
	.align		4
        /*0008*/ 	.word	0x00000000
	.align		4
        /*000c*/ 	.word	0xfffffffe
	.align		4
        /*0010*/ 	.word	0x00000000
	.align		4
        /*0014*/ 	.word	0xfffffffd
	.align		4
        /*0018*/ 	.word	0x00000000
	.align		4
        /*001c*/ 	.word	0xfffffffc


//--------------------- .text._Z22histogram_range_kernelPKhPjjjj --------------------------
	.section	.text._Z22histogram_range_kernelPKhPjjjj,"ax",@progbits
	.align	128
        .global         _Z22histogram_range_kernelPKhPjjjj
        .type           _Z22histogram_range_kernelPKhPjjjj,@function
        .size           _Z22histogram_range_kernelPKhPjjjj,(.L_x_42 - _Z22histogram_range_kernelPKhPjjjj)
        .other          _Z22histogram_range_kernelPKhPjjjj,@"STO_CUDA_ENTRY STV_DEFAULT"
_Z22histogram_range_kernelPKhPjjjj:
.text._Z22histogram_range_kernelPKhPjjjj:
[----:B------:R-:W-:Y:S01]  /*0000*/  LDC R1, c[0x0][0x37c] ;  /* 0x0000df00ff017b82 */ /* 0x000fe20000000800 */
[----:B------:R-:W0:Y:S01]  /*0010*/  S2R R3, SR_TID.X ;  /* 0x0000000000037919 */ /* 0x000e220000002100 */
[----:B------:R-:W1:Y:S01]  /*0020*/  LDCU UR4, c[0x0][0x398] ;  /* 0x00007300ff0477ac */ /* 0x000e620008000800 */
[----:B------:R-:W-:Y:S01]  /*0030*/  BSSY.RECONVERGENT B0, `(.L_x_0) ;  /* 0x000000e000007945 */ /* 0x000fe20003800200 */
[----:B-1----:R-:W-:-:S06]  /*0040*/  USHF.L.U32 UR4, UR4, 0x5, URZ ;  /* 0x0000000504047899 */ /* 0x002fcc00080006ff */
[----:B0-----:R-:W-:-:S13]  /*0050*/  ISETP.GE.U32.AND P0, PT, R3, UR4, PT ;  /* 0x0000000403007c0c */ /* 0x001fda000bf06070 */
[----:B------:R-:W-:Y:S05]  /*0060*/  @P0 BRA `(.L_x_1) ;  /* 0x0000000000280947 */ /* 0x000fea0003800000 */
[----:B------:R-:W0:Y:S01]  /*0070*/  S2R R5, SR_CgaCtaId ;  /* 0x0000000000057919 */ /* 0x000e220000008800 */
[----:B------:R-:W1:Y:S01]  /*0080*/  LDC R7, c[0x0][0x360] ;  /* 0x0000d800ff077b82 */ /* 0x000e620000000800 */
[----:B------:R-:W-:Y:S01]  /*0090*/  MOV R2, 0x400 ;  /* 0x0000040000027802 */ /* 0x000fe20000000f00 */
[----:B------:R-:W-:-:S03]  /*00a0*/  IMAD.MOV.U32 R0, RZ, RZ, R3 ;  /* 0x000000ffff007224 */ /* 0x000fc600078e0003 */
[----:B0-----:R-:W-:-:S07]  /*00b0*/  LEA R5, R5, R2, 0x18 ;  /* 0x0000000205057211 */ /* 0x001fce00078ec0ff */
.L_x_2:
[----:B------:R-:W-:Y:S02]  /*00c0*/  IMAD R2, R0, 0x4, R5 ;  /* 0x0000000400027824 */ /* 0x000fe400078e0205 */
[----:B-1----:R-:W-:-:S03]  /*00d0*/  IMAD.IADD R0, R7, 0x1, R0 ;  /* 0x0000000107007824 */ /* 0x002fc600078e0200 */
[----:B------:R0:W-:Y:S02]  /*00e0*/  STS [R2], RZ ;  /* 0x000000ff02007388 */ /* 0x0001e40000000800 */
[----:B------:R-:W-:-:S13]  /*00f0*/  ISETP.GE.U32.AND P0, PT, R0, UR4, PT ;  /* 0x0000000400007c0c */ /* 0x000fda000bf06070 */
[----:B0-----:R-:W-:Y:S05]  /*0100*/  @!P0 BRA `(.L_x_2) ;  /* 0xfffffffc00ec8947 */ /* 0x001fea000383ffff */
.L_x_1:
[----:B------:R-:W-:Y:S05]  /*0110*/  BSYNC.RECONVERGENT B0 ;  /* 0x0000000000007941 */ /* 0x000fea0003800200 */
.L_x_0:
[----:B------:R-:W0:Y:S01]  /*0120*/  S2UR UR4, SR_CTAID.X ;  /* 0x00000000000479c3 */ /* 0x000e220000002500 */
[----:B------:R-:W1:Y:S01]  /*0130*/  LDCU UR5, c[0x0][0x390] ;  /* 0x00007200ff0577ac */ /* 0x000e620008000800 */
[----:B------:R-:W-:Y:S01]  /*0140*/  BSSY.RECONVERGENT B0, `(.L_x_3) ;  /* 0x0000121000007945 */ /* 0x000fe20003800200 */
[----:B------:R-:W-:Y:S01]  /*0150*/  LOP3.LUT R2, R3, 0x1f, RZ, 0xc0, !PT ;  /* 0x0000001f03027812 */ /* 0x000fe200078ec0ff */
[----:B------:R-:W2:Y:S04]  /*0160*/  LDCU.64 UR6, c[0x0][0x358] ;  /* 0x00006b00ff0677ac */ /* 0x000ea80008000a00 */
[----:B------:R-:W0:Y:S01]  /*0170*/  LDC R0, c[0x0][0x360] ;  /* 0x0000d800ff007b82 */ /* 0x000e220000000800 */
[----:B------:R-:W3:Y:S01]  /*0180*/  LDCU UR12, c[0x0][0x398] ;  /* 0x00007300ff0c77ac */ /* 0x000ee20008000800 */
[----:B------:R-:W4:Y:S01]  /*0190*/  LDCU UR11, c[0x0][0x394] ;  /* 0x00007280ff0b77ac */ /* 0x000f220008000800 */
[----:B------:R-:W0:Y:S01]  /*01a0*/  LDCU.64 UR8, c[0x0][0x380] ;  /* 0x00007000ff0877ac */ /* 0x000e220008000a00 */
[----:B------:R-:W0:Y:S02]  /*01b0*/  LDCU UR10, c[0x0][0x370] ;  /* 0x00006e00ff0a77ac */ /* 0x000e240008000800 */
[----:B0-----:R-:W-:-:S02]  /*01c0*/  IMAD R4, R0, UR4, R3 ;  /* 0x0000000400047c24 */ /* 0x001fc4000f8e0203 */
[----:B------:R-:W-:Y:S03]  /*01d0*/  BAR.SYNC.DEFER_BLOCKING 0x0 ;  /* 0x0000000000007b1d */ /* 0x000fe60000010000 */
[----:B-1----:R-:W-:-:S13]  /*01e0*/  ISETP.GE.U32.AND P0, PT, R4, UR5, PT ;  /* 0x0000000504007c0c */ /* 0x002fda000bf06070 */
[----:B--234-:R-:W-:Y:S05]  /*01f0*/  @P0 BRA `(.L_x_4) ;  /* 0x0000001000540947 */ /* 0x01cfea0003800000 */
[----:B------:R-:W0:Y:S01]  /*0200*/  LDC R6, c[0x0][0x390] ;  /* 0x0000e400ff067b82 */ /* 0x000e220000000800 */
[----:B------:R-:W-:Y:S02]  /*0210*/  IMAD.MOV.U32 R13, RZ, RZ, R4 ;  /* 0x000000ffff0d7224 */ /* 0x000fe400078e0004 */
[----:B------:R-:W-:-:S07]  /*0220*/  IMAD R7, R0, UR10, RZ ;  /* 0x0000000a00077c24 */ /* 0x000fce000f8e02ff */
.L_x_37:
[----:B------:R-:W-:Y:S01]  /*0230*/  IMAD.IADD R14, R7, 0x1, R13 ;  /* 0x00000001070e7824 */ /* 0x000fe200078e020d */
[-C--:B0-----:R-:W-:Y:S01]  /*0240*/  ISETP.GE.U32.AND P2, PT, R13, R6.reuse, PT ;  /* 0x000000060d00720c */ /* 0x081fe20003f46070 */
[----:B------:R-:W-:Y:S02]  /*0250*/  BSSY.RECONVERGENT B1, `(.L_x_5) ;  /* 0x000001a000017945 */ /* 0x000fe40003800200 */
[----:B------:R-:W-:Y:S01]  /*0260*/  IMAD.IADD R15, R7, 0x1, R14 ;  /* 0x00000001070f7824 */ /* 0x000fe200078e020e */
[----:B------:R-:W-:-:S03]  /*0270*/  ISETP.GE.U32.AND P3, PT, R14, R6, PT ;  /* 0x000000060e00720c */ /* 0x000fc60003f66070 */
[----:B------:R-:W-:Y:S01]  /*0280*/  IMAD.IADD R4, R7, 0x1, R15 ;  /* 0x0000000107047824 */ /* 0x000fe200078e020f */
[----:B------:R-:W-:-:S03]  /*0290*/  ISETP.GE.U32.AND P0, PT, R15, R6, PT ;  /* 0x000000060f00720c */ /* 0x000fc60003f06070 */
[----:B------:R-:W-:Y:S01]  /*02a0*/  IMAD.IADD R18, R7, 0x1, R4 ;  /* 0x0000000107127824 */ /* 0x000fe200078e0204 */
[----:B------:R-:W-:-:S03]  /*02b0*/  ISETP.GE.U32.AND P1, PT, R4, R6, PT ;  /* 0x000000060400720c */ /* 0x000fc60003f26070 */
[----:B------:R-:W-:-:S04]  /*02c0*/  IMAD.IADD R17, R7, 0x1, R18 ;  /* 0x0000000107117824 */ /* 0x000fc800078e0212 */
[----:B------:R-:W-:-:S04]  /*02d0*/  IMAD.IADD R16, R7, 0x1, R17 ;  /* 0x0000000107107824 */ /* 0x000fc800078e0211 */
[----:B------:R-:W-:-:S04]  /*02e0*/  IMAD.IADD R10, R7, 0x1, R16 ;  /* 0x00000001070a7824 */ /* 0x000fc800078e0210 */
[----:B------:R-:W-:-:S04]  /*02f0*/  IMAD.IADD R11, R7, 0x1, R10 ;  /* 0x00000001070b7824 */ /* 0x000fc800078e020a */
[----:B------:R-:W-:-:S04]  /*0300*/  IMAD.IADD R8, R7, 0x1, R11 ;  /* 0x0000000107087824 */ /* 0x000fc800078e020b */
[----:B------:R-:W-:Y:S01]  /*0310*/  IMAD.IADD R9, R7, 0x1, R8 ;  /* 0x0000000107097824 */ /* 0x000fe200078e0208 */
[----:B-1234-:R-:W-:Y:S06]  /*0320*/  @P2 BRA `(.L_x_6) ;  /* 0x0000000000302947 */ /* 0x01efec0003800000 */
[----:B------:R-:W-:-:S05]  /*0330*/  IADD3 R12, P2, PT, R13, UR8, RZ ;  /* 0x000000080d0c7c10 */ /* 0x000fca000ff5e0ff */
[----:B------:R-:W-:-:S05]  /*0340*/  IMAD.X R13, RZ, RZ, UR9, P2 ;  /* 0x00000009ff0d7e24 */ /* 0x000fca00090e06ff */
[----:B------:R-:W2:Y:S02]  /*0350*/  LDG.E.U8.CONSTANT R12, desc[UR6][R12.64] ;  /* 0x000000060c0c7981 */ /* 0x000ea4000c1e9100 */
[----:B--2---:R-:W-:-:S05]  /*0360*/  VIADD R5, R12, -UR11 ;  /* 0x8000000b0c057c36 */ /* 0x004fca0008000000 */
[----:B------:R-:W-:-:S13]  /*0370*/  ISETP.GE.U32.AND P2, PT, R5, UR12, PT ;  /* 0x0000000c05007c0c */ /* 0x000fda000bf46070 */
[----:B------:R-:W-:Y:S05]  /*0380*/  @P2 BRA `(.L_x_6) ;  /* 0x0000000000182947 */ /* 0x000fea0003800000 */
[----:B------:R-:W0:Y:S01]  /*0390*/  S2UR UR5, SR_CgaCtaId ;  /* 0x00000000000579c3 */ /* 0x000e220000008800 */
[----:B------:R-:W-:Y:S01]  /*03a0*/  UMOV UR4, 0x400 ;  /* 0x0000040000047882 */ /* 0x000fe20000000000 */
[----:B------:R-:W-:Y:S01]  /*03b0*/  IMAD R5, R5, 0x20, R2 ;  /* 0x0000002005057824 */ /* 0x000fe200078e0202 */
[----:B0-----:R-:W-:-:S06]  /*03c0*/  ULEA UR4, UR5, UR4, 0x18 ;  /* 0x0000000405047291 */ /* 0x001fcc000f8ec0ff */
[----:B------:R-:W-:-:S05]  /*03d0*/  LEA R5, R5, UR4, 0x2 ;  /* 0x0000000405057c11 */ /* 0x000fca000f8e10ff */
[----:B------:R0:W-:Y:S02]  /*03e0*/  ATOMS.POPC.INC.32 RZ, [R5+URZ] ;  /* 0x0000000005ff7f8c */ /* 0x0001e4000d8000ff */
.L_x_6:
[----:B------:R-:W-:Y:S05]  /*03f0*/  BSYNC.RECONVERGENT B1 ;  /* 0x0000000000017941 */ /* 0x000fea0003800200 */
.L_x_5:
[----:B------:R-:W-:Y:S04]  /*0400*/  BSSY.RECONVERGENT B1, `(.L_x_7) ;  /* 0x000000e000017945 */ /* 0x000fe80003800200 */
[----:B------:R-:W-:Y:S05]  /*0410*/  @P3 BRA `(.L_x_8) ;  /* 0x0000000000303947 */ /* 0x000fea0003800000 */
[----:B------:R-:W-:-:S05]  /*0420*/  IADD3 R12, P2, PT, R14, UR8, RZ ;  /* 0x000000080e0c7c10 */ /* 0x000fca000ff5e0ff */
[----:B------:R-:W-:-:S05]  /*0430*/  IMAD.X R13, RZ, RZ, UR9, P2 ;  /* 0x00000009ff0d7e24 */ /* 0x000fca00090e06ff */
[----:B------:R-:W0:Y:S02]  /*0440*/  LDG.E.U8.CONSTANT R12, desc[UR6][R12.64] ;  /* 0x000000060c0c7981 */ /* 0x000e24000c1e9100 */
[----:B0-----:R-:W-:-:S05]  /*0450*/  VIADD R5, R12, -UR11 ;  /* 0x8000000b0c057c36 */ /* 0x001fca0008000000 */
        /* <DEDUP_REMOVED lines=8> */
.L_x_8:
[----:B------:R-:W-:Y:S05]  /*04e0*/  BSYNC.RECONVERGENT B1 ;  /* 0x0000000000017941 */ /* 0x000fea0003800200 */
.L_x_7:
[----:B------:R-:W-:Y:S04]  /*04f0*/  BSSY.RECONVERGENT B1, `(.L_x_9) ;  /* 0x000000e000017945 */ /* 0x000fe80003800200 */
[----:B------:R-:W-:Y:S05]  /*0500*/  @P0 BRA `(.L_x_10) ;  /* 0x0000000000300947 */ /* 0x000fea0003800000 */
[----:B------:R-:W-:-:S05]  /*0510*/  IADD3 R12, P0, PT, R15, UR8, RZ ;  /* 0x000000080f0c7c10 */ /* 0x000fca000ff1e0ff */
[----:B------:R-:W-:-:S05]  /*0520*/  IMAD.X R13, RZ, RZ, UR9, P0 ;  /* 0x00000009ff0d7e24 */ /* 0x000fca00080e06ff */
[----:B------:R-:W0:Y:S02]  /*0530*/  LDG.E.U8.CONSTANT R12, desc[UR6][R12.64] ;  /* 0x000000060c0c7981 */ /* 0x000e24000c1e9100 */
[----:B01----:R-:W-:-:S05]  /*0540*/  VIADD R5, R12, -UR11 ;  /* 0x8000000b0c057c36 */ /* 0x003fca0008000000 */
        /* <DEDUP_REMOVED lines=8> */
.L_x_10:
[----:B------:R-:W-:Y:S05]  /*05d0*/  BSYNC.RECONVERGENT B1 ;  /* 0x0000000000017941 */ /* 0x000fea0003800200 */
.L_x_9:
[C---:B------:R-:W-:Y:S01]  /*05e0*/  IMAD.IADD R12, R7.reuse, 0x1, R9 ;  /* 0x00000001070c7824 */ /* 0x040fe200078e0209 */
[----:B------:R-:W-:Y:S01]  /*05f0*/  BSSY.RECONVERGENT B1, `(.L_x_11) ;  /* 0x0000017000017945 */ /* 0x000fe20003800200 */
[-C--:B------:R-:W-:Y:S02]  /*0600*/  ISETP.GE.U32.AND P2, PT, R18, R6.reuse, PT ;  /* 0x000000061200720c */ /* 0x080fe40003f46070 */
[----:B------:R-:W-:Y:S01]  /*0610*/  IMAD.IADD R13, R7, 0x1, R12 ;  /* 0x00000001070d7824 */ /* 0x000fe200078e020c */
[-C--:B------:R-:W-:Y:S02]  /*0620*/  ISETP.GE.U32.AND P3, PT, R17, R6.reuse, PT ;  /* 0x000000061100720c */ /* 0x080fe40003f66070 */
[-C--:B------:R-:W-:Y:S01]  /*0630*/  ISETP.GE.U32.AND P4, PT, R16, R6.reuse, PT ;  /* 0x000000061000720c */ /* 0x080fe20003f86070 */
[----:B------:R-:W-:Y:S01]  /*0640*/  IMAD.IADD R14, R7, 0x1, R13 ;  /* 0x00000001070e7824 */ /* 0x000fe200078e020d */
[-C--:B------:R-:W-:Y:S02]  /*0650*/  ISETP.GE.U32.AND P5, PT, R10, R6.reuse, PT ;  /* 0x000000060a00720c */ /* 0x080fe40003fa6070 */
[-C--:B------:R-:W-:Y:S01]  /*0660*/  ISETP.GE.U32.AND P6, PT, R11, R6.reuse, PT ;  /* 0x000000060b00720c */ /* 0x080fe20003fc6070 */
[----:B------:R-:W-:Y:S01]  /*0670*/  IMAD.IADD R15, R7, 0x1, R14 ;  /* 0x00000001070f7824 */ /* 0x000fe200078e020e */
[----:B------:R-:W-:Y:S01]  /*0680*/  ISETP.GE.U32.AND P0, PT, R8, R6, PT ;  /* 0x000000060800720c */ /* 0x000fe20003f06070 */
[----:B------:R-:W-:-:S12]  /*0690*/  @P1 BRA `(.L_x_12) ;  /* 0x0000000000301947 */ /* 0x000fd80003800000 */
[----:B------:R-:W-:-:S05]  /*06a0*/  IADD3 R4, P1, PT, R4, UR8, RZ ;  /* 0x0000000804047c10 */ /* 0x000fca000ff3e0ff */
[----:B012---:R-:W-:-:S05]  /*06b0*/  IMAD.X R5, RZ, RZ, UR9, P1 ;  /* 0x00000009ff057e24 */ /* 0x007fca00088e06ff */
        /* <DEDUP_REMOVED lines=10> */
.L_x_12:
[----:B------:R-:W-:Y:S05]  /*0760*/  BSYNC.RECONVERGENT B1 ;  /* 0x0000000000017941 */ /* 0x000fea0003800200 */
.L_x_11:
[----:B------:R-:W-:Y:S04]  /*0770*/  BSSY.RECONVERGENT B1, `(.L_x_13) ;  /* 0x000000e000017945 */ /* 0x000fe80003800200 */
[----:B------:R-:W-:Y:S05]  /*0780*/  @P2 BRA `(.L_x_14) ;  /* 0x0000000000302947 */ /* 0x000fea0003800000 */
[----:B---3--:R-:W-:-:S05]  /*0790*/  IADD3 R4, P1, PT, R18, UR8, RZ ;  /* 0x0000000812047c10 */ /* 0x008fca000ff3e0ff */
        /* <DEDUP_REMOVED lines=11> */
.L_x_14:
[----:B------:R-:W-:Y:S05]  /*0850*/  BSYNC.RECONVERGENT B1 ;  /* 0x0000000000017941 */ /* 0x000fea0003800200 */
.L_x_13:
[----:B------:R-:W-:Y:S04]  /*0860*/  BSSY.RECONVERGENT B1, `(.L_x_15) ;  /* 0x000000e000017945 */ /* 0x000fe80003800200 */
[----:B------:R-:W-:Y:S05]  /*0870*/  @P3 BRA `(.L_x_16) ;  /* 0x0000000000303947 */ /* 0x000fea0003800000 */
[----:B---34-:R-:W-:-:S05]  /*0880*/  IADD3 R4, P1, PT, R17, UR8, RZ ;  /* 0x0000000811047c10 */ /* 0x018fca000ff3e0ff */
        /* <DEDUP_REMOVED lines=11> */
.L_x_16:
[----:B------:R-:W-:Y:S05]  /*0940*/  BSYNC.RECONVERGENT B1 ;  /* 0x0000000000017941 */ /* 0x000fea0003800200 */
.L_x_15:
[----:B------:R-:W-:Y:S04]  /*0950*/  BSSY.RECONVERGENT B1, `(.L_x_17) ;  /* 0x000000e000017945 */ /* 0x000fe80003800200 */
[----:B------:R-:W-:Y:S05]  /*0960*/  @P4 BRA `(.L_x_18) ;  /* 0x0000000000304947 */ /* 0x000fea0003800000 */
[----:B------:R-:W-:-:S05]  /*0970*/  IADD3 R16, P1, PT, R16, UR8, RZ ;  /* 0x0000000810107c10 */ /* 0x000fca000ff3e0ff */
[----:B------:R-:W-:-:S05]  /*0980*/  IMAD.X R17, RZ, RZ, UR9, P1 ;  /* 0x00000009ff117e24 */ /* 0x000fca00088e06ff */
[----:B------:R-:W0:Y:S02]  /*0990*/  LDG.E.U8.CONSTANT R16, desc[UR6][R16.64] ;  /* 0x0000000610107981 */ /* 0x000e24000c1e9100 */
[----:B012---:R-:W-:-:S05]  /*09a0*/  VIADD R5, R16, -UR11 ;  /* 0x8000000b10057c36 */ /* 0x007fca0008000000 */
[----:B------:R-:W-:-:S13]  /*09b0*/  ISETP.GE.U32.AND P1, PT, R5, UR12, PT ;  /* 0x0000000c05007c0c */ /* 0x000fda000bf26070 */
[----:B------:R-:W-:Y:S05]  /*09c0*/  @P1 BRA `(.L_x_18) ;  /* 0x0000000000181947 */ /* 0x000fea0003800000 */
[----:B------:R-:W0:Y:S01]  /*09d0*/  S2UR UR5, SR_CgaCtaId ;  /* 0x00000000000579c3 */ /* 0x000e220000008800 */
[----:B------:R-:W-:Y:S01]  /*09e0*/  UMOV UR4, 0x400 ;  /* 0x0000040000047882 */ /* 0x000fe20000000000 */
[----:B---34-:R-:W-:Y:S01]  /*09f0*/  IMAD R4, R5, 0x20, R2 ;  /* 0x0000002005047824 */ /* 0x018fe200078e0202 */
[----:B0-----:R-:W-:-:S06]  /*0a00*/  ULEA UR4, UR5, UR4, 0x18 ;  /* 0x0000000405047291 */ /* 0x001fcc000f8ec0ff */
[----:B------:R-:W-:-:S05]  /*0a10*/  LEA R4, R4, UR4, 0x2 ;  /* 0x0000000404047c11 */ /* 0x000fca000f8e10ff */
[----:B------:R0:W-:Y:S02]  /*0a20*/  ATOMS.POPC.INC.32 RZ, [R4+URZ] ;  /* 0x0000000004ff7f8c */ /* 0x0001e4000d8000ff */
.L_x_18:
[----:B------:R-:W-:Y:S05]  /*0a30*/  BSYNC.RECONVERGENT B1 ;  /* 0x0000000000017941 */ /* 0x000fea0003800200 */
.L_x_17:
[----:B------:R-:W-:Y:S04]  /*0a40*/  BSSY.RECONVERGENT B1, `(.L_x_19) ;  /* 0x000000e000017945 */ /* 0x000fe80003800200 */
[----:B------:R-:W-:Y:S05]  /*0a50*/  @P5 BRA `(.L_x_20) ;  /* 0x0000000000305947 */ /* 0x000fea0003800000 */
[----:B0--34-:R-:W-:-:S05]  /*0a60*/  IADD3 R4, P1, PT, R10, UR8, RZ ;  /* 0x000000080a047c10 */ /* 0x019fca000ff3e0ff */
[----:B-12---:R-:W-:-:S05]  /*0a70*/  IMAD.X R5, RZ, RZ, UR9, P1 ;  /* 0x00000009ff057e24 */ /* 0x006fca00088e06ff */
        /* <DEDUP_REMOVED lines=10> */
.L_x_20:
[----:B------:R-:W-:Y:S05]  /*0b20*/  BSYNC.RECONVERGENT B1 ;  /* 0x0000000000017941 */ /* 0x000fea0003800200 */
.L_x_19:
        /* <DEDUP_REMOVED lines=14> */
.L_x_22:
[----:B------:R-:W-:Y:S05]  /*0c10*/  BSYNC.RECONVERGENT B1 ;  /* 0x0000000000017941 */ /* 0x000fea0003800200 */
.L_x_21:
[----:B0--34-:R-:W-:Y:S01]  /*0c20*/  IMAD.IADD R4, R7, 0x1, R15 ;  /* 0x0000000107047824 */ /* 0x019fe200078e020f */
[----:B------:R-:W-:Y:S01]  /*0c30*/  BSSY.RECONVERGENT B1, `(.L_x_23) ;  /* 0x0000014000017945 */ /* 0x000fe20003800200 */
[-C--:B------:R-:W-:Y:S02]  /*0c40*/  ISETP.GE.U32.AND P1, PT, R9, R6.reuse, PT ;  /* 0x000000060900720c */ /* 0x080fe40003f26070 */
[-C--:B------:R-:W-:Y:S02]  /*0c50*/  ISETP.GE.U32.AND P2, PT, R12, R6.reuse, PT ;  /* 0x000000060c00720c */ /* 0x080fe40003f46070 */
[-C--:B------:R-:W-:Y:S02]  /*0c60*/  ISETP.GE.U32.AND P3, PT, R13, R6.reuse, PT ;  /* 0x000000060d00720c */ /* 0x080fe40003f66070 */
[-C--:B------:R-:W-:Y:S02]  /*0c70*/  ISETP.GE.U32.AND P4, PT, R14, R6.reuse, PT ;  /* 0x000000060e00720c */ /* 0x080fe40003f86070 */
[----:B------:R-:W-:-:S02]  /*0c80*/  ISETP.GE.U32.AND P5, PT, R15, R6, PT ;  /* 0x000000060f00720c */ /* 0x000fc40003fa6070 */
[----:B------:R-:W-:Y:S01]  /*0c90*/  ISETP.GE.U32.AND P6, PT, R4, R6, PT ;  /* 0x000000060400720c */ /* 0x000fe20003fc6070 */
[----:B------:R-:W-:-:S12]  /*0ca0*/  @P0 BRA `(.L_x_24) ;  /* 0x0000000000300947 */ /* 0x000fd80003800000 */
[----:B------:R-:W-:-:S05]  /*0cb0*/  IADD3 R10, P0, PT, R8, UR8, RZ ;  /* 0x00000008080a7c10 */ /* 0x000fca000ff1e0ff */
[----:B------:R-:W-:-:S05]  /*0cc0*/  IMAD.X R11, RZ, RZ, UR9, P0 ;  /* 0x00000009ff0b7e24 */ /* 0x000fca00080e06ff */
[----:B------:R-:W1:Y:S02]  /*0cd0*/  LDG.E.U8.CONSTANT R10, desc[UR6][R10.64] ;  /* 0x000000060a0a7981 */ /* 0x000e64000c1e9100 */
[----:B-12---:R-:W-:-:S05]  /*0ce0*/  VIADD R5, R10, -UR11 ;  /* 0x8000000b0a057c36 */ /* 0x006fca0008000000 */
        /* <DEDUP_REMOVED lines=8> */
.L_x_24:
[----:B------:R-:W-:Y:S05]  /*0d70*/  BSYNC.RECONVERGENT B1 ;  /* 0x0000000000017941 */ /* 0x000fea0003800200 */
.L_x_23:
        /* <DEDUP_REMOVED lines=14> */
.L_x_26:
[----:B------:R-:W-:Y:S05]  /*0e60*/  BSYNC.RECONVERGENT B1 ;  /* 0x0000000000017941 */ /* 0x000fea0003800200 */
.L_x_25:
[----:B------:R-:W-:Y:S04]  /*0e70*/  BSSY.RECONVERGENT B1, `(.L_x_27) ;  /* 0x000000e000017945 */ /* 0x000fe80003800200 */
[----:B------:R-:W-:Y:S05]  /*0e80*/  @P2 BRA `(.L_x_28) ;  /* 0x0000000000302947 */ /* 0x000fea0003800000 */
[----:B------:R-:W-:-:S05]  /*0e90*/  IADD3 R8, P0, PT, R12, UR8, RZ ;  /* 0x000000080c087c10 */ /* 0x000fca000ff1e0ff */
[----:B------:R-:W-:-:S05]  /*0ea0*/  IMAD.X R9, RZ, RZ, UR9, P0 ;  /* 0x00000009ff097e24 */ /* 0x000fca00080e06ff */
[----:B------:R-:W0:Y:S02]  /*0eb0*/  LDG.E.U8.CONSTANT R8, desc[UR6][R8.64] ;  /* 0x0000000608087981 */ /* 0x000e24000c1e9100 */
[----:B0123--:R-:W-:-:S05]  /*0ec0*/  VIADD R5, R8, -UR11 ;  /* 0x8000000b08057c36 */ /* 0x00ffca0008000000 */
        /* <DEDUP_REMOVED lines=8> */
.L_x_28:
[----:B------:R-:W-:Y:S05]  /*0f50*/  BSYNC.RECONVERGENT B1 ;  /* 0x0000000000017941 */ /* 0x000fea0003800200 */
.L_x_27:
[----:B------:R-:W-:Y:S04]  /*0f60*/  BSSY.RECONVERGENT B1, `(.L_x_29) ;  /* 0x000000e000017945 */ /* 0x000fe80003800200 */
[----:B------:R-:W-:Y:S05]  /*0f70*/  @P3 BRA `(.L_x_30) ;  /* 0x0000000000303947 */ /* 0x000fea0003800000 */
[----:B------:R-:W-:-:S05]  /*0f80*/  IADD3 R8, P0, PT, R13, UR8, RZ ;  /* 0x000000080d087c10 */ /* 0x000fca000ff1e0ff */
[----:B------:R-:W-:-:S05]  /*0f90*/  IMAD.X R9, RZ, RZ, UR9, P0 ;  /* 0x00000009ff097e24 */ /* 0x000fca00080e06ff */
[----:B------:R-:W0:Y:S02]  /*0fa0*/  LDG.E.U8.CONSTANT R8, desc[UR6][R8.64] ;  /* 0x0000000608087981 */ /* 0x000e24000c1e9100 */
[----:B01234-:R-:W-:-:S05]  /*0fb0*/  VIADD R5, R8, -UR11 ;  /* 0x8000000b08057c36 */ /* 0x01ffca0008000000 */
        /* <DEDUP_REMOVED lines=8> */
.L_x_30:
[----:B------:R-:W-:Y:S05]  /*1040*/  BSYNC.RECONVERGENT B1 ;  /* 0x0000000000017941 */ /* 0x000fea0003800200 */
.L_x_29:
        /* <DEDUP_REMOVED lines=14> */
.L_x_32:
[----:B------:R-:W-:Y:S05]  /*1130*/  BSYNC.RECONVERGENT B1 ;  /* 0x0000000000017941 */ /* 0x000fea0003800200 */
.L_x_31:
        /* <DEDUP_REMOVED lines=14> */
.L_x_34:
[----:B------:R-:W-:Y:S05]  /*1220*/  BSYNC.RECONVERGENT B1 ;  /* 0x0000000000017941 */ /* 0x000fea0003800200 */
.L_x_33:
        /* <DEDUP_REMOVED lines=14> */
.L_x_36:
[----:B------:R-:W-:Y:S05]  /*1310*/  BSYNC.RECONVERGENT B1 ;  /* 0x0000000000017941 */ /* 0x000fea0003800200 */
.L_x_35:
[----:B------:R-:W-:-:S05]  /*1320*/  IMAD.IADD R13, R7, 0x1, R4 ;  /* 0x00000001070d7824 */ /* 0x000fca00078e0204 */
[----:B------:R-:W-:-:S13]  /*1330*/  ISETP.GE.U32.AND P0, PT, R13, R6, PT ;  /* 0x000000060d00720c */ /* 0x000fda0003f06070 */
[----:B------:R-:W-:Y:S05]  /*1340*/  @!P0 BRA `(.L_x_37) ;  /* 0xffffffec00b88947 */ /* 0x000fea000383ffff */
.L_x_4:
[----:B------:R-:W-:Y:S05]  /*1350*/  BSYNC.RECONVERGENT B0 ;  /* 0x0000000000007941 */ /* 0x000fea0003800200 */
.L_x_3:
[----:B------:R-:W5:Y:S01]  /*1360*/  LDCU UR4, c[0x0][0x398] ;  /* 0x00007300ff0477ac */ /* 0x000f620008000800 */
[----:B------:R-:W-:Y:S01]  /*1370*/  BAR.SYNC.DEFER_BLOCKING 0x0 ;  /* 0x0000000000007b1d */ /* 0x000fe20000010000 */
[----:B-----5:R-:W-:-:S13]  /*1380*/  ISETP.GE.U32.AND P0, PT, R3, UR4, PT ;  /* 0x0000000403007c0c */ /* 0x020fda000bf06070 */
[----:B------:R-:W-:Y:S05]  /*1390*/  @P0 EXIT ;  /* 0x000000000000094d */ /* 0x000fea0003800000 */
[----:B------:R-:W5:Y:S01]  /*13a0*/  S2UR UR5, SR_CgaCtaId ;  /* 0x00000000000579c3 */ /* 0x000f620000008800 */
[----:B------:R-:W-:Y:S01]  /*13b0*/  UMOV UR4, 0x400 ;  /* 0x0000040000047882 */ /* 0x000fe20000000000 */
[----:B------:R-:W0:Y:S06]  /*13c0*/  LDCU UR8, c[0x0][0x398] ;  /* 0x00007300ff0877ac */ /* 0x000e2c0008000800 */
[----:B------:R-:W0:Y:S01]  /*13d0*/  LDC.64 R28, c[0x0][0x388] ;  /* 0x0000e200ff1c7b82 */ /* 0x000e220000000a00 */
[----:B-----5:R-:W-:-:S12]  /*13e0*/  ULEA UR4, UR5, UR4, 0x18 ;  /* 0x0000000405047291 */ /* 0x020fd8000f8ec0ff */
.L_x_40:
[----:B------:R-:W-:Y:S01]  /*13f0*/  LEA R2, R3, UR4, 0x7 ;  /* 0x0000000403027c11 */ /* 0x000fe2000f8e38ff */
[----:B------:R-:W-:Y:S04]  /*1400*/  BSSY.RECONVERGENT B0, `(.L_x_38) ;  /* 0x000001d000007945 */ /* 0x000fe80003800200 */
[----:B------:R-:W5:Y:S04]  /*1410*/  LDS.128 R16, [R2] ;  /* 0x0000000002107984 */ /* 0x000f680000000c00 */
[----:B------:R-:W5:Y:S04]  /*1420*/  LDS.128 R20, [R2+0x10] ;  /* 0x0000100002147984 */ /* 0x000f680000000c00 */
[----:B01234-:R-:W0:Y:S04]  /*1430*/  LDS.128 R4, [R2+0x20] ;  /* 0x0000200002047984 */ /* 0x01fe280000000c00 */
[----:B------:R-:W1:Y:S04]  /*1440*/  LDS.128 R8, [R2+0x30] ;  /* 0x0000300002087984 */ /* 0x000e680000000c00 */
[----:B------:R-:W2:Y:S04]  /*1450*/  LDS.128 R12, [R2+0x40] ;  /* 0x00004000020c7984 */ /* 0x000ea80000000c00 */
[----:B------:R-:W-:Y:S01]  /*1460*/  LDS.128 R24, [R2+0x70] ;  /* 0x0000700002187984 */ /* 0x000fe20000000c00 */
[----:B-----5:R-:W-:-:S04]  /*1470*/  IADD3 R16, PT, PT, R18, R17, R16 ;  /* 0x0000001112107210 */ /* 0x020fc80007ffe010 */
[----:B------:R-:W-:Y:S02]  /*1480*/  IADD3 R20, PT, PT, R20, R19, R16 ;  /* 0x0000001314147210 */ /* 0x000fe40007ffe010 */
[----:B------:R-:W3:Y:S02]  /*1490*/  LDS.128 R16, [R2+0x50] ;  /* 0x0000500002107984 */ /* 0x000ee40000000c00 */
[----:B------:R-:W-:-:S04]  /*14a0*/  IADD3 R20, PT, PT, R22, R21, R20 ;  /* 0x0000001516147210 */ /* 0x000fc80007ffe014 */
[----:B0-----:R-:W-:Y:S02]  /*14b0*/  IADD3 R4, PT, PT, R4, R23, R20 ;  /* 0x0000001704047210 */ /* 0x001fe40007ffe014 */
[----:B------:R-:W0:Y:S02]  /*14c0*/  LDS.128 R20, [R2+0x60] ;  /* 0x0000600002147984 */ /* 0x000e240000000c00 */
[----:B------:R-:W-:-:S04]  /*14d0*/  IADD3 R4, PT, PT, R6, R5, R4 ;  /* 0x0000000506047210 */ /* 0x000fc80007ffe004 */
[----:B-1----:R-:W-:-:S04]  /*14e0*/  IADD3 R4, PT, PT, R8, R7, R4 ;  /* 0x0000000708047210 */ /* 0x002fc80007ffe004 */
[----:B------:R-:W-:-:S04]  /*14f0*/  IADD3 R4, PT, PT, R10, R9, R4 ;  /* 0x000000090a047210 */ /* 0x000fc80007ffe004 */
[----:B--2---:R-:W-:-:S04]  /*1500*/  IADD3 R4, PT, PT, R12, R11, R4 ;  /* 0x0000000b0c047210 */ /* 0x004fc80007ffe004 */
[----:B------:R-:W-:-:S04]  /*1510*/  IADD3 R4, PT, PT, R14, R13, R4 ;  /* 0x0000000d0e047210 */ /* 0x000fc80007ffe004 */
[----:B---3--:R-:W-:-:S04]  /*1520*/  IADD3 R4, PT, PT, R16, R15, R4 ;  /* 0x0000000f10047210 */ /* 0x008fc80007ffe004 */
[----:B------:R-:W-:-:S04]  /*1530*/  IADD3 R4, PT, PT, R18, R17, R4 ;  /* 0x0000001112047210 */ /* 0x000fc80007ffe004 */
[----:B0-----:R-:W-:-:S04]  /*1540*/  IADD3 R4, PT, PT, R20, R19, R4 ;  /* 0x0000001314047210 */ /* 0x001fc80007ffe004 */
[----:B------:R-:W-:-:S04]  /*1550*/  IADD3 R4, PT, PT, R22, R21, R4 ;  /* 0x0000001516047210 */ /* 0x000fc80007ffe004 */
[----:B------:R-:W-:-:S04]  /*1560*/  IADD3 R4, PT, PT, R24, R23, R4 ;  /* 0x0000001718047210 */ /* 0x000fc80007ffe004 */
[----:B------:R-:W-:-:S05]  /*1570*/  IADD3 R4, PT, PT, R26, R25, R4 ;  /* 0x000000191a047210 */ /* 0x000fca0007ffe004 */
[----:B------:R-:W-:-:S05]  /*1580*/  IMAD.IADD R27, R27, 0x1, R4 ;  /* 0x000000011b1b7824 */ /* 0x000fca00078e0204 */
[----:B------:R-:W-:-:S13]  /*1590*/  ISETP.NE.AND P0, PT, R27, RZ, PT ;  /* 0x000000ff1b00720c */ /* 0x000fda0003f05270 */
[----:B------:R-:W-:Y:S05]  /*15a0*/  @!P0 BRA `(.L_x_39) ;  /* 0x0000000000088947 */ /* 0x000fea0003800000 */
[----:B------:R-:W-:-:S05]  /*15b0*/  IMAD.WIDE.U32 R4, R3, 0x4, R28 ;  /* 0x0000000403047825 */ /* 0x000fca00078e001c */
[----:B------:R0:W-:Y:S02]  /*15c0*/  REDG.E.ADD.STRONG.GPU desc[UR6][R4.64], R27 ;  /* 0x0000001b0400798e */ /* 0x0001e4000c12e106 */
.L_x_39:
[----:B------:R-:W-:Y:S05]  /*15d0*/  BSYNC.RECONVERGENT B0 ;  /* 0x0000000000007941 */ /* 0x000fea0003800200 */
.L_x_38:
[----:B------:R-:W-:-:S05]  /*15e0*/  IMAD.IADD R3, R0, 0x1, R3 ;  /* 0x0000000100037824 */ /* 0x000fca00078e0203 */
[----:B------:R-:W-:-:S13]  /*15f0*/  ISETP.GE.U32.AND P0, PT, R3, UR8, PT ;  /* 0x0000000803007c0c */ /* 0x000fda000bf06070 */
[----:B------:R-:W-:Y:S05]  /*1600*/  @!P0 BRA `(.L_x_40) ;  /* 0xfffffffc00788947 */ /* 0x000fea000383ffff */
[----:B------:R-:W-:Y:S05]  /*1610*/  EXIT ;  /* 0x000000000000794d */ /* 0x000fea0003800000 */
.L_x_41:
[----:B------:R-:W-:-:S00]  /*1620*/  BRA `(.L_x_41) ;  /* 0xfffffffc00fc7947 */ /* 0x000fc0000383ffff */
[----:B------:R-:W-:-:S00]  /*1630*/  NOP ;  /* 0x0000000000007918 */ /* 0x000fc00000000000 */
        /* <DEDUP_REMOVED lines=12> */
.L_x_42:


//--------------------- .nv.shared._Z22histogram_range_kernelPKhPjjjj --------------------------
	.section	.nv.shared._Z22histogram_range_kernelPKhPjjjj,"aw",@nobits
	.sectionflags	@""
	.align	16
	.zero		1024


//--------------------- .nv.shared.reserved.0     --------------------------
	.section	.nv.shared.reserved.0,"aw",@nobits
	.weak		__nv_reservedSMEM_offset_0_alias
	.size		__nv_reservedSMEM_offset_0_alias, 0, 64
	.other		__nv_reservedSMEM_offset_0_alias,@"STO_CUDA_RESERVED_SHARED STV_DEFAULT"
__nv_reservedSMEM_offset_0_alias:
	.zero		0
	.zero		64


//--------------------- .nv.constant0._Z22histogram_range_kernelPKhPjjjj --------------------------
	.section	.nv.constant0._Z22histogram_range_kernelPKhPjjjj,"a",@progbits
	.sectionflags	@""
	.align	4
.nv.constant0._Z22histogram_range_kernelPKhPjjjj:
	.zero		924


//--------------------- SYMBOLS --------------------------

	.type		.nv.reservedSmem.offset0,@object
	.size		.nv.reservedSmem.offset0,0x4
	.type		.nv.reservedSmem.cap,@object
	.size		.nv.reservedSmem.cap,0x4
